//
// Generated by NVIDIA NVVM Compiler
//
// Compiler Build ID: CL-36424714
// Cuda compilation tools, release 13.0, V13.0.88
// Based on NVVM 20.0.0
//

.version 9.0
.target sm_100
.address_size 64

	// .globl	rms_norm
// _ZZ8rms_normE10shared_sum has been demoted

.visible .entry rms_norm(
	.param .u64 .ptr .align 1 rms_norm_param_0,
	.param .u64 .ptr .align 1 rms_norm_param_1,
	.param .u64 .ptr .align 1 rms_norm_param_2,
	.param .f32 rms_norm_param_3,
	.param .u32 rms_norm_param_4
)
{
	.reg .pred 	%p<6>;
	.reg .b32 	%r<14>;
	.reg .b32 	%f<19>;
	.reg .b64 	%rd<12>;
	// demoted variable
	.shared .align 4 .b8 _ZZ8rms_normE10shared_sum[1024];
	ld.param.u64 	%rd4, [rms_norm_param_0];
	ld.param.u64 	%rd2, [rms_norm_param_1];
	ld.param.u64 	%rd3, [rms_norm_param_2];
	ld.param.f32 	%f4, [rms_norm_param_3];
	ld.param.u32 	%r7, [rms_norm_param_4];
	cvta.to.global.u64 	%rd5, %rd4;
	mov.u32 	%r8, %ctaid.x;
	mov.u32 	%r13, %ntid.x;
	mov.u32 	%r2, %tid.x;
	mad.lo.s32 	%r3, %r8, %r13, %r2;
	setp.ge.s32 	%p1, %r3, %r7;
	mul.wide.s32 	%rd6, %r3, 4;
	add.s64 	%rd1, %rd5, %rd6;
	mov.f32 	%f18, 0f00000000;
	@%p1 bra 	$L__BB0_2;
	ld.global.f32 	%f6, [%rd1];
	mul.f32 	%f18, %f6, %f6;
$L__BB0_2:
	shl.b32 	%r9, %r2, 2;
	mov.u32 	%r10, _ZZ8rms_normE10shared_sum;
	add.s32 	%r4, %r10, %r9;
	st.shared.f32 	[%r4], %f18;
	bar.sync 	0;
	setp.lt.u32 	%p2, %r13, 2;
	@%p2 bra 	$L__BB0_6;
$L__BB0_3:
	shr.u32 	%r6, %r13, 1;
	setp.ge.u32 	%p3, %r2, %r6;
	@%p3 bra 	$L__BB0_5;
	shl.b32 	%r11, %r6, 2;
	add.s32 	%r12, %r4, %r11;
	ld.shared.f32 	%f7, [%r12];
	ld.shared.f32 	%f8, [%r4];
	add.f32 	%f9, %f7, %f8;
	st.shared.f32 	[%r4], %f9;
$L__BB0_5:
	bar.sync 	0;
	setp.gt.u32 	%p4, %r13, 3;
	mov.u32 	%r13, %r6;
	@%p4 bra 	$L__BB0_3;
$L__BB0_6:
	setp.ge.s32 	%p5, %r3, %r7;
	ld.shared.f32 	%f10, [_ZZ8rms_normE10shared_sum];
	cvt.rn.f32.s32 	%f11, %r7;
	add.f32 	%f12, %f4, %f11;
	div.rn.f32 	%f3, %f10, %f12;
	@%p5 bra 	$L__BB0_8;
	sqrt.rn.f32 	%f13, %f3;
	cvta.to.global.u64 	%rd7, %rd2;
	add.s64 	%rd9, %rd7, %rd6;
	ld.global.f32 	%f14, [%rd9];
	ld.global.f32 	%f15, [%rd1];
	mul.f32 	%f16, %f14, %f15;
	div.rn.f32 	%f17, %f16, %f13;
	cvta.to.global.u64 	%rd10, %rd3;
	add.s64 	%rd11, %rd10, %rd6;
	st.global.f32 	[%rd11], %f17;
$L__BB0_8:
	ret;

}


// ===== COMPILED SASS (sm_100) =====

	.target	sm_100

	.elftype	@"ET_EXEC"


//--------------------- .note.nv.tkinfo           --------------------------
	.section	.note.nv.tkinfo,"",@"SHT_NOTE"
	.sectionflags	@"SHF_NOTE_NV_TKINFO"
	.tkinfo
        /*0018*/ 	.word	0x00000002
        /*0030*/ 	.string	""
        /*0030*/ 	.string	"ptxas"
        /*0030*/ 	.string	"Cuda compilation tools, release 13.0, V13.0.88"
        /*0030*/ 	.string	"Build cuda_13.0.r13.0/compiler.36424714_0"
        /*0030*/ 	.string	"-arch sm_100 -m 64 "



//--------------------- .note.nv.cuinfo           --------------------------
	.section	.note.nv.cuinfo,"",@"SHT_NOTE"
	.sectionflags	@"SHF_NOTE_NV_CUINFO"
        /*0018*/ 	.short	0x0002
        /*001a*/ 	.short	0x0064
        /*001c*/ 	.short	0x0082
	.zero		2


//--------------------- .nv.info                  --------------------------
	.section	.nv.info,"",@"SHT_CUDA_INFO"
	.align	4


	//----- nvinfo : EIATTR_REGCOUNT
	.align		4
        /*0000*/ 	.byte	0x04, 0x2f
        /*0002*/ 	.short	(.L_1 - .L_0)
	.align		4
.L_0:
        /*0004*/ 	.word	index@(rms_norm)
        /*0008*/ 	.word	0x00000011


	//----- nvinfo : EIATTR_FRAME_SIZE
	.align		4
.L_1:
        /*000c*/ 	.byte	0x04, 0x11
        /*000e*/ 	.short	(.L_3 - .L_2)
	.align		4
.L_2:
        /*0010*/ 	.word	index@($__internal_1_$__cuda_sm3x_div_rn_noftz_f32_slowpath)
        /*0014*/ 	.word	0x00000000


	//----- nvinfo : EIATTR_FRAME_SIZE
	.align		4
.L_3:
        /*0018*/ 	.byte	0x04, 0x11
        /*001a*/ 	.short	(.L_5 - .L_4)
	.align		4
.L_4:
        /*001c*/ 	.word	index@($__internal_0_$__cuda_sm20_sqrt_rn_f32_slowpath)
        /*0020*/ 	.word	0x00000000


	//----- nvinfo : EIATTR_FRAME_SIZE
	.align		4
.L_5:
        /*0024*/ 	.byte	0x04, 0x11
        /*0026*/ 	.short	(.L_7 - .L_6)
	.align		4
.L_6:
        /*0028*/ 	.word	index@(rms_norm)
        /*002c*/ 	.word	0x00000000


	//----- nvinfo : EIATTR_MIN_STACK_SIZE
	.align		4
.L_7:
        /*0030*/ 	.byte	0x04, 0x12
        /*0032*/ 	.short	(.L_9 - .L_8)
	.align		4
.L_8:
        /*0034*/ 	.word	index@(rms_norm)
        /*0038*/ 	.word	0x00000000
.L_9:


//--------------------- .nv.compat                --------------------------
	.section	.nv.compat,"",@"SHT_CUDA_COMPAT_INFO"
	.align	4
        /*0000*/ 	.byte	0x02, 0x09, 0x00, 0x00, 0x02, 0x02, 0x01, 0x00, 0x02, 0x05, 0x05, 0x00, 0x03, 0x07, 0x01, 0x01
        /*0010*/ 	.byte	0x02, 0x03, 0x00, 0x00, 0x02, 0x06, 0x01, 0x00, 0x04, 0x0b, 0x08, 0x00, 0x01, 0x00, 0x00, 0x00
        /*0020*/ 	.byte	0x00, 0x00, 0x00, 0x00


//--------------------- .nv.info.rms_norm         --------------------------
	.section	.nv.info.rms_norm,"",@"SHT_CUDA_INFO"
	.sectionflags	@""
	.align	4


	//----- nvinfo : EIATTR_CUDA_API_VERSION
	.align		4
        /*0000*/ 	.byte	0x04, 0x37
        /*0002*/ 	.short	(.L_11 - .L_10)
.L_10:
        /*0004*/ 	.word	0x00000082


	//----- nvinfo : EIATTR_KPARAM_INFO
	.align		4
.L_11:
        /*0008*/ 	.byte	0x04, 0x17
        /*000a*/ 	.short	(.L_13 - .L_12)
.L_12:
        /*000c*/ 	.word	0x00000000
        /*0010*/ 	.short	0x0004
        /*0012*/ 	.short	0x001c
        /*0014*/ 	.byte	0x00, 0xf0, 0x11, 0x00


	//----- nvinfo : EIATTR_KPARAM_INFO
	.align		4
.L_13:
        /*0018*/ 	.byte	0x04, 0x17
        /*001a*/ 	.short	(.L_15 - .L_14)
.L_14:
        /*001c*/ 	.word	0x00000000
        /*0020*/ 	.short	0x0003
        /*0022*/ 	.short	0x0018
        /*0024*/ 	.byte	0x00, 0xf0, 0x11, 0x00


	//----- nvinfo : EIATTR_KPARAM_INFO
	.align		4
.L_15:
        /*0028*/ 	.byte	0x04, 0x17
        /*002a*/ 	.short	(.L_17 - .L_16)
.L_16:
        /*002c*/ 	.word	0x00000000
        /*0030*/ 	.short	0x0002
        /*0032*/ 	.short	0x0010
        /*0034*/ 	.byte	0x00, 0xf5, 0x21, 0x00


	//----- nvinfo : EIATTR_KPARAM_INFO
	.align		4
.L_17:
        /*0038*/ 	.byte	0x04, 0x17
        /*003a*/ 	.short	(.L_19 - .L_18)
.L_18:
        /*003c*/ 	.word	0x00000000
        /*0040*/ 	.short	0x0001
        /*0042*/ 	.short	0x0008
        /*0044*/ 	.byte	0x00, 0xf5, 0x21, 0x00


	//----- nvinfo : EIATTR_KPARAM_INFO
	.align		4
.L_19:
        /*0048*/ 	.byte	0x04, 0x17
        /*004a*/ 	.short	(.L_21 - .L_20)
.L_20:
        /*004c*/ 	.word	0x00000000
        /*0050*/ 	.short	0x0000
        /*0052*/ 	.short	0x0000
        /*0054*/ 	.byte	0x00, 0xf5, 0x21, 0x00


	//----- nvinfo : EIATTR_SPARSE_MMA_MASK
	.align		4
.L_21:
        /*0058*/ 	.byte	0x03, 0x50
        /*005a*/ 	.short	0x0000


	//----- nvinfo : EIATTR_MAXREG_COUNT
	.align		4
        /*005c*/ 	.byte	0x03, 0x1b
        /*005e*/ 	.short	0x00ff


	//----- nvinfo : EIATTR_NUM_BARRIERS
	.align		4
        /*0060*/ 	.byte	0x02, 0x4c
        /*0062*/ 	.byte	0x01
	.zero		1


	//----- nvinfo : EIATTR_MERCURY_ISA_VERSION
	.align		4
        /*0064*/ 	.byte	0x03, 0x5f
        /*0066*/ 	.short	0x0101


	//----- nvinfo : EIATTR_VRC_CTA_INIT_COUNT
	.align		4
        /*0068*/ 	.byte	0x02, 0x4a
	.zero		1
	.zero		1


	//----- nvinfo : EIATTR_EXIT_INSTR_OFFSETS
	.align		4
        /*006c*/ 	.byte	0x04, 0x1c
        /*006e*/ 	.short	(.L_23 - .L_22)


	//   ....[0]....
.L_22:
        /*0070*/ 	.word	0x00000330


	//   ....[1]....
        /*0074*/ 	.word	0x00000570


	//----- nvinfo : EIATTR_CRS_STACK_SIZE
	.align		4
.L_23:
        /*0078*/ 	.byte	0x04, 0x1e
        /*007a*/ 	.short	(.L_25 - .L_24)
.L_24:
        /*007c*/ 	.word	0x00000000


	//----- nvinfo : EIATTR_CBANK_PARAM_SIZE
	.align		4
.L_25:
        /*0080*/ 	.byte	0x03, 0x19
        /*0082*/ 	.short	0x0020


	//----- nvinfo : EIATTR_PARAM_CBANK
	.align		4
        /*0084*/ 	.byte	0x04, 0x0a
        /*0086*/ 	.short	(.L_27 - .L_26)
	.align		4
.L_26:
        /*0088*/ 	.word	index@(.nv.constant0.rms_norm)
        /*008c*/ 	.short	0x0380
        /*008e*/ 	.short	0x0020


	//----- nvinfo : EIATTR_SW_WAR
	.align		4
.L_27:
        /*0090*/ 	.byte	0x04, 0x36
        /*0092*/ 	.short	(.L_29 - .L_28)
.L_28:
        /*0094*/ 	.word	0x00000008
.L_29:


//--------------------- .nv.callgraph             --------------------------
	.section	.nv.callgraph,"",@"SHT_CUDA_CALLGRAPH"
	.align	4
	.sectionentsize	8
	.align		4
        /*0000*/ 	.word	0x00000000
	.align		4
        /*0004*/ 	.word	0xffffffff
	.align		4
        /*0008*/ 	.word	0x00000000
	.align		4
        /*000c*/ 	.word	0xfffffffe
	.align		4
        /*0010*/ 	.word	0x00000000
	.align		4
        /*0014*/ 	.word	0xfffffffd
	.align		4
        /*0018*/ 	.word	0x00000000
	.align		4
        /*001c*/ 	.word	0xfffffffc


//--------------------- .text.rms_norm            --------------------------
	.section	.text.rms_norm,"ax",@progbits
	.align	128
        .global         rms_norm
        .type           rms_norm,@function
        .size           rms_norm,(.L_x_22 - rms_norm)
        .other          rms_norm,@"STO_CUDA_ENTRY STV_DEFAULT"
rms_norm:
.text.rms_norm:
[----:B------:R-:W-:Y:S01]  /*0000*/  LDC R1, c[0x0][0x37c] ;  /* 0x0000df00ff017b82 */ /* 0x000fe20000000800 */
[----:B------:R-:W0:Y:S07]  /*0010*/  S2R R9, SR_TID.X ;  /* 0x0000000000097919 */ /* 0x000e2e0000002100 */
[----:B------:R-:W0:Y:S01]  /*0020*/  S2UR UR4, SR_CTAID.X ;  /* 0x00000000000479c3 */ /* 0x000e220000002500 */
[----:B------:R-:W1:Y:S01]  /*0030*/  LDCU UR5, c[0x0][0x39c] ;  /* 0x00007380ff0577ac */ /* 0x000e620008000800 */
[----:B------:R-:W2:Y:S06]  /*0040*/  LDCU.64 UR8, c[0x0][0x358] ;  /* 0x00006b00ff0877ac */ /* 0x000eac0008000a00 */
[----:B------:R-:W0:Y:S08]  /*0050*/  LDC R0, c[0x0][0x360] ;  /* 0x0000d800ff007b82 */ /* 0x000e300000000800 */
[----:B------:R-:W3:Y:S08]  /*0060*/  LDC.64 R4, c[0x0][0x380] ;  /* 0x0000e000ff047b82 */ /* 0x000ef00000000a00 */
[----:B------:R-:W-:Y:S01]  /*0070*/  S2UR UR6, SR_CgaCtaId ;  /* 0x00000000000679c3 */ /* 0x000fe20000008800 */
[----:B------:R-:W-:Y:S01]  /*0080*/  IMAD.MOV.U32 R3, RZ, RZ, RZ ;  /* 0x000000ffff037224 */ /* 0x000fe200078e00ff */
[----:B------:R-:W4:Y:S01]  /*0090*/  LDCU.64 UR10, c[0x0][0x398] ;  /* 0x00007300ff0a77ac */ /* 0x000f220008000a00 */
[----:B0-----:R-:W-:-:S05]  /*00a0*/  IMAD R2, R0, UR4, R9 ;  /* 0x0000000400027c24 */ /* 0x001fca000f8e0209 */
[C---:B-1----:R-:W-:Y:S01]  /*00b0*/  ISETP.GE.AND P0, PT, R2.reuse, UR5, PT ;  /* 0x0000000502007c0c */ /* 0x042fe2000bf06270 */
[----:B---3--:R-:W-:-:S12]  /*00c0*/  IMAD.WIDE R4, R2, 0x4, R4 ;  /* 0x0000000402047825 */ /* 0x008fd800078e0204 */
[----:B--2---:R-:W2:Y:S01]  /*00d0*/  @!P0 LDG.E R6, desc[UR8][R4.64] ;  /* 0x0000000804068981 */ /* 0x004ea2000c1e1900 */
[----:B------:R-:W0:Y:S01]  /*00e0*/  S2UR UR5, SR_CgaCtaId ;  /* 0x00000000000579c3 */ /* 0x000e220000008800 */
[----:B------:R-:W-:Y:S02]  /*00f0*/  UMOV UR4, 0x400 ;  /* 0x0000040000047882 */ /* 0x000fe40000000000 */
[----:B0-----:R-:W-:-:S03]  /*0100*/  ULEA UR4, UR5, UR4, 0x18 ;  /* 0x0000000405047291 */ /* 0x001fc6000f8ec0ff */
[----:B------:R-:W-:Y:S02]  /*0110*/  UMOV UR5, 0x400 ;  /* 0x0000040000057882 */ /* 0x000fe40000000000 */
[----:B------:R-:W-:Y:S01]  /*0120*/  ULEA UR5, UR6, UR5, 0x18 ;  /* 0x0000000506057291 */ /* 0x000fe2000f8ec0ff */
[----:B--2---:R-:W-:Y:S01]  /*0130*/  @!P0 FMUL R3, R6, R6 ;  /* 0x0000000606038220 */ /* 0x004fe20000400000 */
[----:B------:R-:W-:Y:S02]  /*0140*/  ISETP.GE.U32.AND P0, PT, R0, 0x2, PT ;  /* 0x000000020000780c */ /* 0x000fe40003f06070 */
[----:B------:R-:W-:-:S05]  /*0150*/  LEA R6, R9, UR4, 0x2 ;  /* 0x0000000409067c11 */ /* 0x000fca000f8e10ff */
[----:B------:R0:W-:Y:S01]  /*0160*/  STS [R6], R3 ;  /* 0x0000000306007388 */ /* 0x0001e20000000800 */
[----:B------:R-:W-:Y:S06]  /*0170*/  BAR.SYNC.DEFER_BLOCKING 0x0 ;  /* 0x0000000000007b1d */ /* 0x000fec0000010000 */
[----:B----4-:R-:W-:Y:S05]  /*0180*/  @!P0 BRA `(.L_x_0) ;  /* 0x00000000002c8947 */ /* 0x010fea0003800000 */
.L_x_1:
[----:B------:R-:W-:-:S04]  /*0190*/  SHF.R.U32.HI R10, RZ, 0x1, R0 ;  /* 0x00000001ff0a7819 */ /* 0x000fc80000011600 */
[----:B------:R-:W-:-:S13]  /*01a0*/  ISETP.GE.U32.AND P0, PT, R9, R10, PT ;  /* 0x0000000a0900720c */ /* 0x000fda0003f06070 */
[----:B0-----:R-:W-:Y:S01]  /*01b0*/  @!P0 IMAD R3, R10, 0x4, R6 ;  /* 0x000000040a038824 */ /* 0x001fe200078e0206 */
[----:B------:R-:W-:Y:S05]  /*01c0*/  @!P0 LDS R8, [R6] ;  /* 0x0000000006088984 */ /* 0x000fea0000000800 */
[----:B------:R-:W0:Y:S02]  /*01d0*/  @!P0 LDS R3, [R3] ;  /* 0x0000000003038984 */ /* 0x000e240000000800 */
[----:B0-----:R-:W-:-:S05]  /*01e0*/  @!P0 FADD R7, R3, R8 ;  /* 0x0000000803078221 */ /* 0x001fca0000000000 */
[----:B------:R1:W-:Y:S01]  /*01f0*/  @!P0 STS [R6], R7 ;  /* 0x0000000706008388 */ /* 0x0003e20000000800 */
[----:B------:R-:W-:Y:S01]  /*0200*/  BAR.SYNC.DEFER_BLOCKING 0x0 ;  /* 0x0000000000007b1d */ /* 0x000fe20000010000 */
[----:B------:R-:W-:Y:S01]  /*0210*/  ISETP.GT.U32.AND P0, PT, R0, 0x3, PT ;  /* 0x000000030000780c */ /* 0x000fe20003f04070 */
[----:B------:R-:W-:-:S12]  /*0220*/  IMAD.MOV.U32 R0, RZ, RZ, R10 ;  /* 0x000000ffff007224 */ /* 0x000fd800078e000a */
[----:B-1----:R-:W-:Y:S05]  /*0230*/  @P0 BRA `(.L_x_1) ;  /* 0xfffffffc00d40947 */ /* 0x002fea000383ffff */
.L_x_0:
[----:B------:R-:W1:Y:S01]  /*0240*/  LDS R0, [UR5] ;  /* 0x00000005ff007984 */ /* 0x000e620008000800 */
[----:B0-----:R-:W-:Y:S02]  /*0250*/  I2FP.F32.S32 R3, UR11 ;  /* 0x0000000b00037c45 */ /* 0x001fe40008201400 */
[----:B------:R-:W-:-:S03]  /*0260*/  ISETP.GE.AND P2, PT, R2, UR11, PT ;  /* 0x0000000b02007c0c */ /* 0x000fc6000bf46270 */
[----:B------:R-:W-:-:S04]  /*0270*/  FADD R3, R3, UR10 ;  /* 0x0000000a03037e21 */ /* 0x000fc80008000000 */
[----:B------:R-:W0:Y:S02]  /*0280*/  MUFU.RCP R6, R3 ;  /* 0x0000000300067308 */ /* 0x000e240000001000 */
[----:B0-----:R-:W-:-:S04]  /*0290*/  FFMA R7, -R3, R6, 1 ;  /* 0x3f80000003077423 */ /* 0x001fc80000000106 */
[----:B------:R-:W-:Y:S02]  /*02a0*/  FFMA R7, R6, R7, R6 ;  /* 0x0000000706077223 */ /* 0x000fe40000000006 */
[----:B-1----:R-:W0:Y:S02]  /*02b0*/  FCHK P0, R0, R3 ;  /* 0x0000000300007302 */ /* 0x002e240000000000 */
[----:B------:R-:W-:-:S04]  /*02c0*/  FFMA R6, R0, R7, RZ ;  /* 0x0000000700067223 */ /* 0x000fc800000000ff */
[----:B------:R-:W-:-:S04]  /*02d0*/  FFMA R8, -R3, R6, R0 ;  /* 0x0000000603087223 */ /* 0x000fc80000000100 */
[----:B------:R-:W-:Y:S01]  /*02e0*/  FFMA R6, R7, R8, R6 ;  /* 0x0000000807067223 */ /* 0x000fe20000000006 */
[----:B0-----:R-:W-:Y:S06]  /*02f0*/  @!P0 BRA `(.L_x_2) ;  /* 0x00000000000c8947 */ /* 0x001fec0003800000 */
[----:B------:R-:W-:-:S07]  /*0300*/  MOV R6, 0x320 ;  /* 0x0000032000067802 */ /* 0x000fce0000000f00 */
[----:B------:R-:W-:Y:S05]  /*0310*/  CALL.REL.NOINC `($__internal_1_$__cuda_sm3x_div_rn_noftz_f32_slowpath) ;  /* 0x0000000000f07944 */ /* 0x000fea0003c00000 */
[----:B------:R-:W-:-:S07]  /*0320*/  IMAD.MOV.U32 R6, RZ, RZ, R0 ;  /* 0x000000ffff067224 */ /* 0x000fce00078e0000 */
.L_x_2:
[----:B------:R-:W-:Y:S05]  /*0330*/  @P2 EXIT ;  /* 0x000000000000294d */ /* 0x000fea0003800000 */
[----:B------:R-:W-:Y:S01]  /*0340*/  IADD3 R0, PT, PT, R6, -0xd000000, RZ ;  /* 0xf300000006007810 */ /* 0x000fe20007ffe0ff */
[----:B------:R0:W1:Y:S01]  /*0350*/  MUFU.RSQ R7, R6 ;  /* 0x0000000600077308 */ /* 0x0000620000001400 */
[----:B------:R-:W-:Y:S02]  /*0360*/  BSSY.RECONVERGENT B0, `(.L_x_3) ;  /* 0x000000b000007945 */ /* 0x000fe40003800200 */
[----:B------:R-:W-:-:S13]  /*0370*/  ISETP.GT.U32.AND P0, PT, R0, 0x727fffff, PT ;  /* 0x727fffff0000780c */ /* 0x000fda0003f04070 */
[----:B0-----:R-:W-:Y:S05]  /*0380*/  @!P0 BRA `(.L_x_4) ;  /* 0x0000000000108947 */ /* 0x001fea0003800000 */
[----:B------:R-:W-:Y:S01]  /*0390*/  IMAD.MOV.U32 R0, RZ, RZ, R6 ;  /* 0x000000ffff007224 */ /* 0x000fe200078e0006 */
[----:B------:R-:W-:-:S07]  /*03a0*/  MOV R10, 0x3c0 ;  /* 0x000003c0000a7802 */ /* 0x000fce0000000f00 */
[----:B-1----:R-:W-:Y:S05]  /*03b0*/  CALL.REL.NOINC `($__internal_0_$__cuda_sm20_sqrt_rn_f32_slowpath) ;  /* 0x0000000000707944 */ /* 0x002fea0003c00000 */
[----:B------:R-:W-:Y:S05]  /*03c0*/  BRA `(.L_x_5) ;  /* 0x0000000000107947 */ /* 0x000fea0003800000 */
.L_x_4:
[C---:B-1----:R-:W-:Y:S01]  /*03d0*/  FMUL.FTZ R3, R7.reuse, R6 ;  /* 0x0000000607037220 */ /* 0x042fe20000410000 */
[----:B------:R-:W-:-:S03]  /*03e0*/  FMUL.FTZ R0, R7, 0.5 ;  /* 0x3f00000007007820 */ /* 0x000fc60000410000 */
[----:B------:R-:W-:-:S04]  /*03f0*/  FFMA R6, -R3, R3, R6 ;  /* 0x0000000303067223 */ /* 0x000fc80000000106 */
[----:B------:R-:W-:-:S07]  /*0400*/  FFMA R3, R6, R0, R3 ;  /* 0x0000000006037223 */ /* 0x000fce0000000003 */
.L_x_5:
[----:B------:R-:W-:Y:S05]  /*0410*/  BSYNC.RECONVERGENT B0 ;  /* 0x0000000000007941 */ /* 0x000fea0003800200 */
.L_x_3:
[----:B------:R-:W0:Y:S01]  /*0420*/  LDC.64 R6, c[0x0][0x388] ;  /* 0x0000e200ff067b82 */ /* 0x000e220000000a00 */
[----:B------:R-:W2:Y:S01]  /*0430*/  LDG.E R5, desc[UR8][R4.64] ;  /* 0x0000000804057981 */ /* 0x000ea2000c1e1900 */
[----:B0-----:R-:W-:-:S05]  /*0440*/  IMAD.WIDE R6, R2, 0x4, R6 ;  /* 0x0000000402067825 */ /* 0x001fca00078e0206 */
[----:B------:R-:W2:Y:S01]  /*0450*/  LDG.E R0, desc[UR8][R6.64] ;  /* 0x0000000806007981 */ /* 0x000ea2000c1e1900 */
[----:B------:R-:W0:Y:S01]  /*0460*/  MUFU.RCP R8, R3 ;  /* 0x0000000300087308 */ /* 0x000e220000001000 */
[----:B------:R-:W-:Y:S01]  /*0470*/  BSSY.RECONVERGENT B0, `(.L_x_6) ;  /* 0x000000c000007945 */ /* 0x000fe20003800200 */
[----:B0-----:R-:W-:-:S04]  /*0480*/  FFMA R9, R8, -R3, 1 ;  /* 0x3f80000008097423 */ /* 0x001fc80000000803 */
[----:B------:R-:W-:Y:S01]  /*0490*/  FFMA R9, R8, R9, R8 ;  /* 0x0000000908097223 */ /* 0x000fe20000000008 */
[----:B--2---:R-:W-:-:S04]  /*04a0*/  FMUL R0, R0, R5 ;  /* 0x0000000500007220 */ /* 0x004fc80000400000 */
[----:B------:R-:W0:Y:S01]  /*04b0*/  FCHK P0, R0, R3 ;  /* 0x0000000300007302 */ /* 0x000e220000000000 */
[----:B------:R-:W-:-:S04]  /*04c0*/  FFMA R8, R0, R9, RZ ;  /* 0x0000000900087223 */ /* 0x000fc800000000ff */
[----:B------:R-:W-:-:S04]  /*04d0*/  FFMA R10, R8, -R3, R0 ;  /* 0x80000003080a7223 */ /* 0x000fc80000000000 */
[----:B------:R-:W-:Y:S01]  /*04e0*/  FFMA R9, R9, R10, R8 ;  /* 0x0000000a09097223 */ /* 0x000fe20000000008 */
[----:B0-----:R-:W-:Y:S06]  /*04f0*/  @!P0 BRA `(.L_x_7) ;  /* 0x00000000000c8947 */ /* 0x001fec0003800000 */
[----:B------:R-:W-:-:S07]  /*0500*/  MOV R6, 0x520 ;  /* 0x0000052000067802 */ /* 0x000fce0000000f00 */
[----:B------:R-:W-:Y:S05]  /*0510*/  CALL.REL.NOINC `($__internal_1_$__cuda_sm3x_div_rn_noftz_f32_slowpath) ;  /* 0x0000000000707944 */ /* 0x000fea0003c00000 */
[----:B------:R-:W-:-:S07]  /*0520*/  IMAD.MOV.U32 R9, RZ, RZ, R0 ;  /* 0x000000ffff097224 */ /* 0x000fce00078e0000 */
.L_x_7:
[----:B------:R-:W-:Y:S05]  /*0530*/  BSYNC.RECONVERGENT B0 ;  /* 0x0000000000007941 */ /* 0x000fea0003800200 */
.L_x_6:
[----:B------:R-:W0:Y:S02]  /*0540*/  LDC.64 R4, c[0x0][0x390] ;  /* 0x0000e400ff047b82 */ /* 0x000e240000000a00 */
[----:B0-----:R-:W-:-:S05]  /*0550*/  IMAD.WIDE R2, R2, 0x4, R4 ;  /* 0x0000000402027825 */ /* 0x001fca00078e0204 */
[----:B------:R-:W-:Y:S01]  /*0560*/  STG.E desc[UR8][R2.64], R9 ;  /* 0x0000000902007986 */ /* 0x000fe2000c101908 */
[----:B------:R-:W-:Y:S05]  /*0570*/  EXIT ;  /* 0x000000000000794d */ /* 0x000fea0003800000 */
        .weak           $__internal_0_$__cuda_sm20_sqrt_rn_f32_slowpath
        .type           $__internal_0_$__cuda_sm20_sqrt_rn_f32_slowpath,@function
        .size           $__internal_0_$__cuda_sm20_sqrt_rn_f32_slowpath,($__internal_1_$__cuda_sm3x_div_rn_noftz_f32_slowpath - $__internal_0_$__cuda_sm20_sqrt_rn_f32_slowpath)
$__internal_0_$__cuda_sm20_sqrt_rn_f32_slowpath:
[----:B------:R-:W-:-:S13]  /*0580*/  LOP3.LUT P0, RZ, R0, 0x7fffffff, RZ, 0xc0, !PT ;  /* 0x7fffffff00ff7812 */ /* 0x000fda000780c0ff */
[----:B------:R-:W-:Y:S01]  /*0590*/  @!P0 IMAD.MOV.U32 R3, RZ, RZ, R0 ;  /* 0x000000ffff038224 */ /* 0x000fe200078e0000 */
[----:B------:R-:W-:Y:S06]  /*05a0*/  @!P0 BRA `(.L_x_8) ;  /* 0x0000000000408947 */ /* 0x000fec0003800000 */
[----:B------:R-:W-:-:S13]  /*05b0*/  FSETP.GEU.FTZ.AND P0, PT, R0, RZ, PT ;  /* 0x000000ff0000720b */ /* 0x000fda0003f1e000 */
[----:B------:R-:W-:Y:S01]  /*05c0*/  @!P0 IMAD.MOV.U32 R3, RZ, RZ, 0x7fffffff ;  /* 0x7fffffffff038424 */ /* 0x000fe200078e00ff */
[----:B------:R-:W-:Y:S06]  /*05d0*/  @!P0 BRA `(.L_x_8) ;  /* 0x0000000000348947 */ /* 0x000fec0003800000 */
[----:B------:R-:W-:-:S13]  /*05e0*/  FSETP.GTU.FTZ.AND P0, PT, |R0|, +INF , PT ;  /* 0x7f8000000000780b */ /* 0x000fda0003f1c200 */
[----:B------:R-:W-:Y:S01]  /*05f0*/  @P0 FADD.FTZ R3, R0, 1 ;  /* 0x3f80000000030421 */ /* 0x000fe20000010000 */
[----:B------:R-:W-:Y:S06]  /*0600*/  @P0 BRA `(.L_x_8) ;  /* 0x0000000000280947 */ /* 0x000fec0003800000 */
[----:B------:R-:W-:-:S13]  /*0610*/  FSETP.NEU.FTZ.AND P0, PT, |R0|, +INF , PT ;  /* 0x7f8000000000780b */ /* 0x000fda0003f1d200 */
[----:B------:R-:W-:-:S04]  /*0620*/  @P0 FFMA R6, R0, 1.84467440737095516160e+19, RZ ;  /* 0x5f80000000060823 */ /* 0x000fc800000000ff */
[----:B------:R-:W0:Y:S02]  /*0630*/  @P0 MUFU.RSQ R3, R6 ;  /* 0x0000000600030308 */ /* 0x000e240000001400 */
[----:B0-----:R-:W-:Y:S01]  /*0640*/  @P0 FMUL.FTZ R7, R6, R3 ;  /* 0x0000000306070220 */ /* 0x001fe20000410000 */
[----:B------:R-:W-:Y:S01]  /*0650*/  @P0 FMUL.FTZ R9, R3, 0.5 ;  /* 0x3f00000003090820 */ /* 0x000fe20000410000 */
[----:B------:R-:W-:Y:S02]  /*0660*/  @!P0 MOV R3, R0 ;  /* 0x0000000000038202 */ /* 0x000fe40000000f00 */
[----:B------:R-:W-:-:S04]  /*0670*/  @P0 FADD.FTZ R8, -R7, -RZ ;  /* 0x800000ff07080221 */ /* 0x000fc80000010100 */
[----:B------:R-:W-:-:S04]  /*0680*/  @P0 FFMA R8, R7, R8, R6 ;  /* 0x0000000807080223 */ /* 0x000fc80000000006 */
[----:B------:R-:W-:-:S04]  /*0690*/  @P0 FFMA R8, R8, R9, R7 ;  /* 0x0000000908080223 */ /* 0x000fc80000000007 */
[----:B------:R-:W-:-:S07]  /*06a0*/  @P0 FMUL.FTZ R3, R8, 2.3283064365386962891e-10 ;  /* 0x2f80000008030820 */ /* 0x000fce0000410000 */
.L_x_8:
[----:B------:R-:W-:Y:S02]  /*06b0*/  IMAD.MOV.U32 R6, RZ, RZ, R10 ;  /* 0x000000ffff067224 */ /* 0x000fe400078e000a */
[----:B------:R-:W-:-:S04]  /*06c0*/  IMAD.MOV.U32 R7, RZ, RZ, 0x0 ;  /* 0x00000000ff077424 */ /* 0x000fc800078e00ff */
[----:B------:R-:W-:Y:S05]  /*06d0*/  RET.REL.NODEC R6 `(rms_norm) ;  /* 0xfffffff806487950 */ /* 0x000fea0003c3ffff */
        .weak           $__internal_1_$__cuda_sm3x_div_rn_noftz_f32_slowpath
        .type           $__internal_1_$__cuda_sm3x_div_rn_noftz_f32_slowpath,@function
        .size           $__internal_1_$__cuda_sm3x_div_rn_noftz_f32_slowpath,(.L_x_22 - $__internal_1_$__cuda_sm3x_div_rn_noftz_f32_slowpath)
$__internal_1_$__cuda_sm3x_div_rn_noftz_f32_slowpath:
[----:B------:R-:W-:Y:S01]  /*06e0*/  SHF.R.U32.HI R8, RZ, 0x17, R3 ;  /* 0x00000017ff087819 */ /* 0x000fe20000011603 */
[----:B------:R-:W-:Y:S01]  /*06f0*/  BSSY.RECONVERGENT B1, `(.L_x_9) ;  /* 0x0000062000017945 */ /* 0x000fe20003800200 */
[----:B------:R-:W-:Y:S02]  /*0700*/  SHF.R.U32.HI R7, RZ, 0x17, R0 ;  /* 0x00000017ff077819 */ /* 0x000fe40000011600 */
[----:B------:R-:W-:Y:S02]  /*0710*/  LOP3.LUT R12, R8, 0xff, RZ, 0xc0, !PT ;  /* 0x000000ff080c7812 */ /* 0x000fe400078ec0ff */
[----:B------:R-:W-:-:S03]  /*0720*/  LOP3.LUT R10, R7, 0xff, RZ, 0xc0, !PT ;  /* 0x000000ff070a7812 */ /* 0x000fc600078ec0ff */
[----:B------:R-:W-:Y:S01]  /*0730*/  VIADD R9, R12, 0xffffffff ;  /* 0xffffffff0c097836 */ /* 0x000fe20000000000 */
[----:B------:R-:W-:-:S04]  /*0740*/  IADD3 R8, PT, PT, R10, -0x1, RZ ;  /* 0xffffffff0a087810 */ /* 0x000fc80007ffe0ff */
[----:B------:R-:W-:-:S04]  /*0750*/  ISETP.GT.U32.AND P0, PT, R9, 0xfd, PT ;  /* 0x000000fd0900780c */ /* 0x000fc80003f04070 */
[----:B------:R-:W-:-:S13]  /*0760*/  ISETP.GT.U32.OR P0, PT, R8, 0xfd, P0 ;  /* 0x000000fd0800780c */ /* 0x000fda0000704470 */
[----:B------:R-:W-:Y:S01]  /*0770*/  @!P0 IMAD.MOV.U32 R7, RZ, RZ, RZ ;  /* 0x000000ffff078224 */ /* 0x000fe200078e00ff */
[----:B------:R-:W-:Y:S06]  /*0780*/  @!P0 BRA `(.L_x_10) ;  /* 0x00000000005c8947 */ /* 0x000fec0003800000 */
[----:B------:R-:W-:Y:S02]  /*0790*/  FSETP.GTU.FTZ.AND P0, PT, |R0|, +INF , PT ;  /* 0x7f8000000000780b */ /* 0x000fe40003f1c200 */
[----:B------:R-:W-:-:S04]  /*07a0*/  FSETP.GTU.FTZ.AND P1, PT, |R3|, +INF , PT ;  /* 0x7f8000000300780b */ /* 0x000fc80003f3c200 */
[----:B------:R-:W-:-:S13]  /*07b0*/  PLOP3.LUT P0, PT, P0, P1, PT, 0xf8, 0x8f ;  /* 0x00000000008f781c */ /* 0x000fda0000703f70 */
[----:B------:R-:W-:Y:S05]  /*07c0*/  @P0 BRA `(.L_x_11) ;  /* 0x00000004004c0947 */ /* 0x000fea0003800000 */
[----:B------:R-:W-:-:S13]  /*07d0*/  LOP3.LUT P0, RZ, R3, 0x7fffffff, R0, 0xc8, !PT ;  /* 0x7fffffff03ff7812 */ /* 0x000fda000780c800 */
[----:B------:R-:W-:Y:S05]  /*07e0*/  @!P0 BRA `(.L_x_12) ;  /* 0x00000004003c8947 */ /* 0x000fea0003800000 */
[C---:B------:R-:W-:Y:S02]  /*07f0*/  FSETP.NEU.FTZ.AND P3, PT, |R0|.reuse, +INF , PT ;  /* 0x7f8000000000780b */ /* 0x040fe40003f7d200 */
[----:B------:R-:W-:Y:S02]  /*0800*/  FSETP.NEU.FTZ.AND P1, PT, |R3|, +INF , PT ;  /* 0x7f8000000300780b */ /* 0x000fe40003f3d200 */
[----:B------:R-:W-:-:S11]  /*0810*/  FSETP.NEU.FTZ.AND P0, PT, |R0|, +INF , PT ;  /* 0x7f8000000000780b */ /* 0x000fd60003f1d200 */
[----:B------:R-:W-:Y:S05]  /*0820*/  @!P1 BRA !P3, `(.L_x_12) ;  /* 0x00000004002c9947 */ /* 0x000fea0005800000 */
[----:B------:R-:W-:-:S04]  /*0830*/  LOP3.LUT P3, RZ, R0, 0x7fffffff, RZ, 0xc0, !PT ;  /* 0x7fffffff00ff7812 */ /* 0x000fc8000786c0ff */
[----:B------:R-:W-:-:S13]  /*0840*/  PLOP3.LUT P1, PT, P1, P3, PT, 0x2f, 0xf2 ;  /* 0x0000000000f2781c */ /* 0x000fda0000f26577 */
[----:B------:R-:W-:Y:S05]  /*0850*/  @P1 BRA `(.L_x_13) ;  /* 0x0000000400181947 */ /* 0x000fea0003800000 */
[----:B------:R-:W-:-:S04]  /*0860*/  LOP3.LUT P1, RZ, R3, 0x7fffffff, RZ, 0xc0, !PT ;  /* 0x7fffffff03ff7812 */ /* 0x000fc8000782c0ff */
[----:B------:R-:W-:-:S13]  /*0870*/  PLOP3.LUT P0, PT, P0, P1, PT, 0x2f, 0xf2 ;  /* 0x0000000000f2781c */ /* 0x000fda0000702577 */
[----:B------:R-:W-:Y:S05]  /*0880*/  @P0 BRA `(.L_x_14) ;  /* 0x0000000400000947 */ /* 0x000fea0003800000 */
[----:B------:R-:W-:Y:S02]  /*0890*/  ISETP.GE.AND P0, PT, R8, RZ, PT ;  /* 0x000000ff0800720c */ /* 0x000fe40003f06270 */
[----:B------:R-:W-:-:S11]  /*08a0*/  ISETP.GE.AND P1, PT, R9, RZ, PT ;  /* 0x000000ff0900720c */ /* 0x000fd60003f26270 */
[----:B------:R-:W-:Y:S02]  /*08b0*/  @P0 IMAD.MOV.U32 R7, RZ, RZ, RZ ;  /* 0x000000ffff070224 */ /* 0x000fe400078e00ff */
[----:B------:R-:W-:Y:S01]  /*08c0*/  @!P0 FFMA R0, R0, 1.84467440737095516160e+19, RZ ;  /* 0x5f80000000008823 */ /* 0x000fe200000000ff */
[----:B------:R-:W-:Y:S02]  /*08d0*/  @!P0 IMAD.MOV.U32 R7, RZ, RZ, -0x40 ;  /* 0xffffffc0ff078424 */ /* 0x000fe400078e00ff */
[----:B------:R-:W-:-:S03]  /*08e0*/  @!P1 FFMA R3, R3, 1.84467440737095516160e+19, RZ ;  /* 0x5f80000003039823 */ /* 0x000fc600000000ff */
[----:B------:R-:W-:-:S07]  /*08f0*/  @!P1 IADD3 R7, PT, PT, R7, 0x40, RZ ;  /* 0x0000004007079810 */ /* 0x000fce0007ffe0ff */
.L_x_10:
[----:B------:R-:W-:Y:S01]  /*0900*/  LEA R8, R12, 0xc0800000, 0x17 ;  /* 0xc08000000c087811 */ /* 0x000fe200078eb8ff */
[----:B------:R-:W-:Y:S04]  /*0910*/  BSSY.RECONVERGENT B2, `(.L_x_15) ;  /* 0x0000036000027945 */ /* 0x000fe80003800200 */
[----:B------:R-:W-:Y:S02]  /*0920*/  IMAD.IADD R8, R3, 0x1, -R8 ;  /* 0x0000000103087824 */ /* 0x000fe400078e0a08 */
[----:B------:R-:W-:Y:S02]  /*0930*/  VIADD R3, R10, 0xffffff81 ;  /* 0xffffff810a037836 */ /* 0x000fe40000000000 */
[----:B------:R0:W1:Y:S01]  /*0940*/  MUFU.RCP R9, R8 ;  /* 0x0000000800097308 */ /* 0x0000620000001000 */
[----:B------:R-:W-:Y:S01]  /*0950*/  FADD.FTZ R11, -R8, -RZ ;  /* 0x800000ff080b7221 */ /* 0x000fe20000010100 */
[C---:B------:R-:W-:Y:S01]  /*0960*/  IMAD R0, R3.reuse, -0x800000, R0 ;  /* 0xff80000003007824 */ /* 0x040fe200078e0200 */
[----:B0-----:R-:W-:-:S05]  /*0970*/  IADD3 R8, PT, PT, R3, 0x7f, -R12 ;  /* 0x0000007f03087810 */ /* 0x001fca0007ffe80c */
[----:B------:R-:W-:Y:S02]  /*0980*/  IMAD.IADD R8, R8, 0x1, R7 ;  /* 0x0000000108087824 */ /* 0x000fe400078e0207 */
[----:B-1----:R-:W-:-:S04]  /*0990*/  FFMA R10, R9, R11, 1 ;  /* 0x3f800000090a7423 */ /* 0x002fc8000000000b */
[----:B------:R-:W-:-:S04]  /*09a0*/  FFMA R14, R9, R10, R9 ;  /* 0x0000000a090e7223 */ /* 0x000fc80000000009 */
[----:B------:R-:W-:-:S04]  /*09b0*/  FFMA R9, R0, R14, RZ ;  /* 0x0000000e00097223 */ /* 0x000fc800000000ff */
[----:B------:R-:W-:-:S04]  /*09c0*/  FFMA R10, R11, R9, R0 ;  /* 0x000000090b0a7223 */ /* 0x000fc80000000000 */
[----:B------:R-:W-:-:S04]  /*09d0*/  FFMA R9, R14, R10, R9 ;  /* 0x0000000a0e097223 */ /* 0x000fc80000000009 */
[----:B------:R-:W-:-:S04]  /*09e0*/  FFMA R10, R11, R9, R0 ;  /* 0x000000090b0a7223 */ /* 0x000fc80000000000 */
[----:B------:R-:W-:-:S05]  /*09f0*/  FFMA R0, R14, R10, R9 ;  /* 0x0000000a0e007223 */ /* 0x000fca0000000009 */
[----:B------:R-:W-:-:S04]  /*0a00*/  SHF.R.U32.HI R3, RZ, 0x17, R0 ;  /* 0x00000017ff037819 */ /* 0x000fc80000011600 */
[----:B------:R-:W-:-:S04]  /*0a10*/  LOP3.LUT R3, R3, 0xff, RZ, 0xc0, !PT ;  /* 0x000000ff03037812 */ /* 0x000fc800078ec0ff */
[----:B------:R-:W-:-:S05]  /*0a20*/  IADD3 R11, PT, PT, R3, R8, RZ ;  /* 0x00000008030b7210 */ /* 0x000fca0007ffe0ff */
[----:B------:R-:W-:-:S05]  /*0a30*/  VIADD R3, R11, 0xffffffff ;  /* 0xffffffff0b037836 */ /* 0x000fca0000000000 */
[----:B------:R-:W-:-:S13]  /*0a40*/  ISETP.GE.U32.AND P0, PT, R3, 0xfe, PT ;  /* 0x000000fe0300780c */ /* 0x000fda0003f06070 */
[----:B------:R-:W-:Y:S05]  /*0a50*/  @!P0 BRA `(.L_x_16) ;  /* 0x0000000000808947 */ /* 0x000fea0003800000 */
[----:B------:R-:W-:-:S13]  /*0a60*/  ISETP.GT.AND P0, PT, R11, 0xfe, PT ;  /* 0x000000fe0b00780c */ /* 0x000fda0003f04270 */
[----:B------:R-:W-:Y:S05]  /*0a70*/  @P0 BRA `(.L_x_17) ;  /* 0x00000000006c0947 */ /* 0x000fea0003800000 */
[----:B------:R-:W-:-:S13]  /*0a80*/  ISETP.GE.AND P0, PT, R11, 0x1, PT ;  /* 0x000000010b00780c */ /* 0x000fda0003f06270 */
[----:B------:R-:W-:Y:S05]  /*0a90*/  @P0 BRA `(.L_x_18) ;  /* 0x0000000000740947 */ /* 0x000fea0003800000 */
[----:B------:R-:W-:Y:S02]  /*0aa0*/  ISETP.GE.AND P0, PT, R11, -0x18, PT ;  /* 0xffffffe80b00780c */ /* 0x000fe40003f06270 */
[----:B------:R-:W-:-:S11]  /*0ab0*/  LOP3.LUT R0, R0, 0x80000000, RZ, 0xc0, !PT ;  /* 0x8000000000007812 */ /* 0x000fd600078ec0ff */
[----:B------:R-:W-:Y:S05]  /*0ac0*/  @!P0 BRA `(.L_x_18) ;  /* 0x0000000000688947 */ /* 0x000fea0003800000 */
[CCC-:B------:R-:W-:Y:S01]  /*0ad0*/  FFMA.RZ R3, R14.reuse, R10.reuse, R9.reuse ;  /* 0x0000000a0e037223 */ /* 0x1c0fe2000000c009 */
[CCC-:B------:R-:W-:Y:S01]  /*0ae0*/  FFMA.RM R8, R14.reuse, R10.reuse, R9.reuse ;  /* 0x0000000a0e087223 */ /* 0x1c0fe20000004009 */
[C---:B------:R-:W-:Y:S02]  /*0af0*/  ISETP.NE.AND P3, PT, R11.reuse, RZ, PT ;  /* 0x000000ff0b00720c */ /* 0x040fe40003f65270 */
[----:B------:R-:W-:Y:S02]  /*0b00*/  ISETP.NE.AND P1, PT, R11, RZ, PT ;  /* 0x000000ff0b00720c */ /* 0x000fe40003f25270 */
[----:B------:R-:W-:Y:S01]  /*0b10*/  LOP3.LUT R7, R3, 0x7fffff, RZ, 0xc0, !PT ;  /* 0x007fffff03077812 */ /* 0x000fe200078ec0ff */
[----:B------:R-:W-:Y:S01]  /*0b20*/  FFMA.RP R3, R14, R10, R9 ;  /* 0x0000000a0e037223 */ /* 0x000fe20000008009 */
[----:B------:R-:W-:Y:S02]  /*0b30*/  VIADD R10, R11, 0x20 ;  /* 0x000000200b0a7836 */ /* 0x000fe40000000000 */
[----:B------:R-:W-:Y:S01]  /*0b40*/  LOP3.LUT R7, R7, 0x800000, RZ, 0xfc, !PT ;  /* 0x0080000007077812 */ /* 0x000fe200078efcff */
[----:B------:R-:W-:Y:S01]  /*0b50*/  IMAD.MOV R9, RZ, RZ, -R11 ;  /* 0x000000ffff097224 */ /* 0x000fe200078e0a0b */
[----:B------:R-:W-:-:S02]  /*0b60*/  FSETP.NEU.FTZ.AND P0, PT, R3, R8, PT ;  /* 0x000000080300720b */ /* 0x000fc40003f1d000 */
[----:B------:R-:W-:Y:S02]  /*0b70*/  SHF.L.U32 R10, R7, R10, RZ ;  /* 0x0000000a070a7219 */ /* 0x000fe400000006ff */
[----:B------:R-:W-:Y:S02]  /*0b80*/  SEL R8, R9, RZ, P3 ;  /* 0x000000ff09087207 */ /* 0x000fe40001800000 */
[----:B------:R-:W-:Y:S02]  /*0b90*/  ISETP.NE.AND P1, PT, R10, RZ, P1 ;  /* 0x000000ff0a00720c */ /* 0x000fe40000f25270 */
[----:B------:R-:W-:Y:S02]  /*0ba0*/  SHF.R.U32.HI R8, RZ, R8, R7 ;  /* 0x00000008ff087219 */ /* 0x000fe40000011607 */
[----:B------:R-:W-:Y:S02]  /*0bb0*/  PLOP3.LUT P0, PT, P0, P1, PT, 0xf8, 0x8f ;  /* 0x00000000008f781c */ /* 0x000fe40000703f70 */
[----:B------:R-:W-:-:S02]  /*0bc0*/  SHF.R.U32.HI R10, RZ, 0x1, R8 ;  /* 0x00000001ff0a7819 */ /* 0x000fc40000011608 */
[----:B------:R-:W-:-:S04]  /*0bd0*/  SEL R3, RZ, 0x1, !P0 ;  /* 0x00000001ff037807 */ /* 0x000fc80004000000 */
[----:B------:R-:W-:-:S04]  /*0be0*/  LOP3.LUT R3, R3, 0x1, R10, 0xf8, !PT ;  /* 0x0000000103037812 */ /* 0x000fc800078ef80a */
[----:B------:R-:W-:-:S04]  /*0bf0*/  LOP3.LUT R3, R3, R8, RZ, 0xc0, !PT ;  /* 0x0000000803037212 */ /* 0x000fc800078ec0ff */
[----:B------:R-:W-:-:S04]  /*0c00*/  IADD3 R3, PT, PT, R10, R3, RZ ;  /* 0x000000030a037210 */ /* 0x000fc80007ffe0ff */
[----:B------:R-:W-:Y:S01]  /*0c10*/  LOP3.LUT R0, R3, R0, RZ, 0xfc, !PT ;  /* 0x0000000003007212 */ /* 0x000fe200078efcff */
[----:B------:R-:W-:Y:S06]  /*0c20*/  BRA `(.L_x_18) ;  /* 0x0000000000107947 */ /* 0x000fec0003800000 */
.L_x_17:
[----:B------:R-:W-:-:S04]  /*0c30*/  LOP3.LUT R0, R0, 0x80000000, RZ, 0xc0, !PT ;  /* 0x8000000000007812 */ /* 0x000fc800078ec0ff */
[----:B------:R-:W-:Y:S01]  /*0c40*/  LOP3.LUT R0, R0, 0x7f800000, RZ, 0xfc, !PT ;  /* 0x7f80000000007812 */ /* 0x000fe200078efcff */
[----:B------:R-:W-:Y:S06]  /*0c50*/  BRA `(.L_x_18) ;  /* 0x0000000000047947 */ /* 0x000fec0003800000 */
.L_x_16:
[----:B------:R-:W-:-:S07]  /*0c60*/  IMAD R0, R8, 0x800000, R0 ;  /* 0x0080000008007824 */ /* 0x000fce00078e0200 */
.L_x_18:
[----:B------:R-:W-:Y:S05]  /*0c70*/  BSYNC.RECONVERGENT B2 ;  /* 0x0000000000027941 */ /* 0x000fea0003800200 */
.L_x_15:
[----:B------:R-:W-:Y:S05]  /*0c80*/  BRA `(.L_x_19) ;  /* 0x0000000000207947 */ /* 0x000fea0003800000 */
.L_x_14:
[----:B------:R-:W-:-:S04]  /*0c90*/  LOP3.LUT R0, R3, 0x80000000, R0, 0x48, !PT ;  /* 0x8000000003007812 */ /* 0x000fc800078e4800 */
[----:B------:R-:W-:Y:S01]  /*0ca0*/  LOP3.LUT R0, R0, 0x7f800000, RZ, 0xfc, !PT ;  /* 0x7f80000000007812 */ /* 0x000fe200078efcff */
[----:B------:R-:W-:Y:S06]  /*0cb0*/  BRA `(.L_x_19) ;  /* 0x0000000000147947 */ /* 0x000fec0003800000 */
.L_x_13:
[----:B------:R-:W-:Y:S01]  /*0cc0*/  LOP3.LUT R0, R3, 0x80000000, R0, 0x48, !PT ;  /* 0x8000000003007812 */ /* 0x000fe200078e4800 */
[----:B------:R-:W-:Y:S06]  /*0cd0*/  BRA `(.L_x_19) ;  /* 0x00000000000c7947 */ /* 0x000fec0003800000 */
.L_x_12:
[----:B------:R-:W0:Y:S01]  /*0ce0*/  MUFU.RSQ R0, -QNAN ;  /* 0xffc0000000007908 */ /* 0x000e220000001400 */
[----:B------:R-:W-:Y:S05]  /*0cf0*/  BRA `(.L_x_19) ;  /* 0x0000000000047947 */ /* 0x000fea0003800000 */
.L_x_11:
[----:B------:R-:W-:-:S07]  /*0d00*/  FADD.FTZ R0, R0, R3 ;  /* 0x0000000300007221 */ /* 0x000fce0000010000 */
.L_x_19:
[----:B------:R-:W-:Y:S05]  /*0d10*/  BSYNC.RECONVERGENT B1 ;  /* 0x0000000000017941 */ /* 0x000fea0003800200 */
.L_x_9:
[----:B------:R-:W-:-:S04]  /*0d20*/  IMAD.MOV.U32 R7, RZ, RZ, 0x0 ;  /* 0x00000000ff077424 */ /* 0x000fc800078e00ff */
[----:B0-----:R-:W-:Y:S05]  /*0d30*/  RET.REL.NODEC R6 `(rms_norm) ;  /* 0xfffffff006b07950 */ /* 0x001fea0003c3ffff */
.L_x_20:
[----:B------:R-:W-:-:S00]  /*0d40*/  BRA `(.L_x_20) ;  /* 0xfffffffc00fc7947 */ /* 0x000fc0000383ffff */
[----:B------:R-:W-:-:S00]  /*0d50*/  NOP ;  /* 0x0000000000007918 */ /* 0x000fc00000000000 */
        /* <DEDUP_REMOVED lines=10> */
.L_x_22:


//--------------------- .nv.shared.rms_norm       --------------------------
	.section	.nv.shared.rms_norm,"aw",@nobits
	.sectionflags	@""
	.align	4
.nv.shared.rms_norm:
	.zero		2048


//--------------------- .nv.shared.reserved.0     --------------------------
	.section	.nv.shared.reserved.0,"aw",@nobits
	.weak		__nv_reservedSMEM_offset_0_alias
	.size		__nv_reservedSMEM_offset_0_alias, 0, 64
	.other		__nv_reservedSMEM_offset_0_alias,@"STO_CUDA_RESERVED_SHARED STV_DEFAULT"
__nv_reservedSMEM_offset_0_alias:
	.zero		0
	.zero		64


//--------------------- .nv.constant0.rms_norm    --------------------------
	.section	.nv.constant0.rms_norm,"a",@progbits
	.sectionflags	@""
	.align	4
.nv.constant0.rms_norm:
	.zero		928


//--------------------- SYMBOLS --------------------------

	.type		.nv.reservedSmem.offset0,@object
	.size		.nv.reservedSmem.offset0,0x4
	.type		.nv.reservedSmem.cap,@object
	.size		.nv.reservedSmem.cap,0x4
